//
// Generated by NVIDIA NVVM Compiler
//
// Compiler Build ID: CL-36424714
// Cuda compilation tools, release 13.0, V13.0.88
// Based on NVVM 20.0.0
//

.version 9.0
.target sm_100
.address_size 64

	// .globl	default_function_kernel_3

.visible .entry default_function_kernel_3(
	.param .u64 .ptr .align 1 default_function_kernel_3_param_0,
	.param .u64 .ptr .align 1 default_function_kernel_3_param_1
)
.maxntid 4
{
	.reg .pred 	%p<5>;
	.reg .b32 	%r<11>;
	.reg .b32 	%f<37>;
	.reg .b64 	%rd<9>;

	ld.param.u64 	%rd1, [default_function_kernel_3_param_0];
	ld.param.u64 	%rd2, [default_function_kernel_3_param_1];
	cvta.to.global.u64 	%rd3, %rd2;
	mov.u32 	%r3, %ctaid.x;
	shl.b32 	%r4, %r3, 2;
	mov.u32 	%r5, %tid.x;
	or.b32  	%r1, %r4, %r5;
	mul.wide.u32 	%rd4, %r1, 4;
	add.s64 	%rd5, %rd3, %rd4;
	ld.global.nc.f32 	%f6, [%rd5];
	mul.f32 	%f7, %f6, 0f3FB8AA3B;
	ex2.approx.f32 	%f1, %f7;
	abs.f32 	%f8, %f1;
	mov.f32 	%f9, 0f3F800000;
	sub.f32 	%f10, %f9, %f8;
	rcp.approx.ftz.f32 	%f11, %f10;
	add.f32 	%f12, %f11, %f11;
	mul.f32 	%f13, %f8, %f12;
	setp.gt.f32 	%p1, %f8, 0f7E800000;
	selp.f32 	%f2, 0fC0000000, %f13, %p1;
	add.rz.f32 	%f14, %f2, %f9;
	mov.b32 	%r6, %f14;
	add.s32 	%r7, %r6, -1061158912;
	and.b32  	%r8, %r7, -8388608;
	mov.b32 	%r2, %f2;
	sub.s32 	%r9, %r2, %r8;
	mov.b32 	%f15, %r9;
	sub.s32 	%r10, 1082130432, %r8;
	mov.b32 	%f16, %r10;
	fma.rn.f32 	%f17, %f16, 0f3E800000, 0fBF800000;
	add.f32 	%f18, %f17, %f15;
	cvt.rn.f32.s32 	%f19, %r8;
	mul.f32 	%f20, %f19, 0f34000000;
	fma.rn.f32 	%f21, %f18, 0fBD39BF78, 0f3DD80012;
	fma.rn.f32 	%f22, %f21, %f18, 0fBE0778E0;
	fma.rn.f32 	%f23, %f22, %f18, 0f3E146475;
	fma.rn.f32 	%f24, %f23, %f18, 0fBE2A68DD;
	fma.rn.f32 	%f25, %f24, %f18, 0f3E4CAF9E;
	fma.rn.f32 	%f26, %f25, %f18, 0fBE800042;
	fma.rn.f32 	%f27, %f26, %f18, 0f3EAAAAE6;
	fma.rn.f32 	%f28, %f27, %f18, 0fBF000000;
	mul.f32 	%f29, %f18, %f28;
	fma.rn.f32 	%f30, %f29, %f18, %f18;
	fma.rn.f32 	%f36, %f20, 0f3F317218, %f30;
	setp.lt.u32 	%p2, %r2, 2139095040;
	@%p2 bra 	$L__BB0_2;
	setp.gt.s32 	%p3, %r2, -1082130432;
	fma.rn.f32 	%f31, %f2, 0f7F800000, 0f7F800000;
	selp.f32 	%f32, %f31, %f36, %p3;
	setp.eq.f32 	%p4, %f2, 0f00000000;
	selp.f32 	%f36, 0f80000000, %f32, %p4;
$L__BB0_2:
	cvta.to.global.u64 	%rd6, %rd1;
	mov.f32 	%f33, 0f3F000000;
	copysign.f32 	%f34, %f1, %f33;
	mul.f32 	%f35, %f34, %f36;
	add.s64 	%rd8, %rd6, %rd4;
	st.global.f32 	[%rd8], %f35;
	ret;

}
	// .globl	default_function_kernel_1
.visible .entry default_function_kernel_1(
	.param .u64 .ptr .align 1 default_function_kernel_1_param_0,
	.param .u64 .ptr .align 1 default_function_kernel_1_param_1
)
.maxntid 64
{
	.reg .pred 	%p<6>;
	.reg .b32 	%r<14>;
	.reg .b32 	%f<36>;
	.reg .b64 	%rd<9>;

	ld.param.u64 	%rd1, [default_function_kernel_1_param_0];
	ld.param.u64 	%rd2, [default_function_kernel_1_param_1];
	mov.u32 	%r1, %ctaid.x;
	shl.b32 	%r5, %r1, 3;
	mov.u32 	%r2, %tid.x;
	shr.u32 	%r6, %r2, 3;
	or.b32  	%r7, %r5, %r6;
	setp.gt.u32 	%p1, %r7, 8;
	@%p1 bra 	$L__BB1_4;
	cvta.to.global.u64 	%rd3, %rd2;
	shl.b32 	%r8, %r1, 6;
	or.b32  	%r3, %r8, %r2;
	mul.wide.u32 	%rd4, %r3, 4;
	add.s64 	%rd5, %rd3, %rd4;
	ld.global.nc.f32 	%f1, [%rd5];
	abs.f32 	%f6, %f1;
	mov.f32 	%f7, 0f3F800000;
	sub.f32 	%f8, %f7, %f6;
	rcp.approx.ftz.f32 	%f9, %f8;
	add.f32 	%f10, %f9, %f9;
	mul.f32 	%f11, %f6, %f10;
	setp.gt.f32 	%p2, %f6, 0f7E800000;
	selp.f32 	%f2, 0fC0000000, %f11, %p2;
	add.rz.f32 	%f12, %f2, %f7;
	mov.b32 	%r9, %f12;
	add.s32 	%r10, %r9, -1061158912;
	and.b32  	%r11, %r10, -8388608;
	mov.b32 	%r4, %f2;
	sub.s32 	%r12, %r4, %r11;
	mov.b32 	%f13, %r12;
	sub.s32 	%r13, 1082130432, %r11;
	mov.b32 	%f14, %r13;
	fma.rn.f32 	%f15, %f14, 0f3E800000, 0fBF800000;
	add.f32 	%f16, %f15, %f13;
	cvt.rn.f32.s32 	%f17, %r11;
	mul.f32 	%f18, %f17, 0f34000000;
	fma.rn.f32 	%f19, %f16, 0fBD39BF78, 0f3DD80012;
	fma.rn.f32 	%f20, %f19, %f16, 0fBE0778E0;
	fma.rn.f32 	%f21, %f20, %f16, 0f3E146475;
	fma.rn.f32 	%f22, %f21, %f16, 0fBE2A68DD;
	fma.rn.f32 	%f23, %f22, %f16, 0f3E4CAF9E;
	fma.rn.f32 	%f24, %f23, %f16, 0fBE800042;
	fma.rn.f32 	%f25, %f24, %f16, 0f3EAAAAE6;
	fma.rn.f32 	%f26, %f25, %f16, 0fBF000000;
	mul.f32 	%f27, %f16, %f26;
	fma.rn.f32 	%f28, %f27, %f16, %f16;
	fma.rn.f32 	%f35, %f18, 0f3F317218, %f28;
	setp.lt.u32 	%p3, %r4, 2139095040;
	@%p3 bra 	$L__BB1_3;
	setp.gt.s32 	%p4, %r4, -1082130432;
	fma.rn.f32 	%f29, %f2, 0f7F800000, 0f7F800000;
	selp.f32 	%f30, %f29, %f35, %p4;
	setp.eq.f32 	%p5, %f2, 0f00000000;
	selp.f32 	%f35, 0f80000000, %f30, %p5;
$L__BB1_3:
	mov.f32 	%f31, 0f3F000000;
	copysign.f32 	%f32, %f1, %f31;
	mul.f32 	%f33, %f32, %f35;
	abs.f32 	%f34, %f33;
	cvta.to.global.u64 	%rd6, %rd1;
	add.s64 	%rd8, %rd6, %rd4;
	st.global.f32 	[%rd8], %f34;
$L__BB1_4:
	ret;

}
	// .globl	default_function_kernel_4
.visible .entry default_function_kernel_4(
	.param .u64 .ptr .align 1 default_function_kernel_4_param_0,
	.param .u64 .ptr .align 1 default_function_kernel_4_param_1
)
.maxntid 32
{
	.reg .pred 	%p<8>;
	.reg .b32 	%r<14>;
	.reg .b32 	%f<40>;
	.reg .b64 	%rd<9>;

	ld.param.u64 	%rd1, [default_function_kernel_4_param_0];
	ld.param.u64 	%rd2, [default_function_kernel_4_param_1];
	mov.u32 	%r1, %ctaid.x;
	shl.b32 	%r5, %r1, 2;
	mov.u32 	%r2, %tid.x;
	shr.u32 	%r6, %r2, 3;
	or.b32  	%r7, %r5, %r6;
	setp.gt.u32 	%p1, %r7, 8;
	@%p1 bra 	$L__BB2_4;
	cvta.to.global.u64 	%rd3, %rd2;
	shl.b32 	%r8, %r1, 5;
	or.b32  	%r3, %r8, %r2;
	mul.wide.u32 	%rd4, %r3, 4;
	add.s64 	%rd5, %rd3, %rd4;
	ld.global.nc.f32 	%f7, [%rd5];
	mul.f32 	%f8, %f7, 0f3FB8AA3B;
	ex2.approx.f32 	%f1, %f8;
	abs.f32 	%f2, %f1;
	fma.rn.f32 	%f9, %f1, %f1, 0f3F800000;
	rsqrt.approx.ftz.f32 	%f10, %f9;
	fma.rn.f32 	%f11, %f9, %f10, 0f3F800000;
	rcp.approx.ftz.f32 	%f12, %f11;
	mul.f32 	%f13, %f2, %f12;
	fma.rn.f32 	%f14, %f2, %f13, %f2;
	setp.gt.f32 	%p2, %f2, 0f4B000000;
	selp.f32 	%f3, %f2, %f14, %p2;
	mov.f32 	%f15, 0f3F800000;
	add.rz.f32 	%f16, %f3, %f15;
	mov.b32 	%r9, %f16;
	add.s32 	%r10, %r9, -1061158912;
	and.b32  	%r11, %r10, -8388608;
	mov.b32 	%r4, %f3;
	sub.s32 	%r12, %r4, %r11;
	mov.b32 	%f17, %r12;
	sub.s32 	%r13, 1082130432, %r11;
	mov.b32 	%f18, %r13;
	fma.rn.f32 	%f19, %f18, 0f3E800000, 0fBF800000;
	add.f32 	%f20, %f19, %f17;
	cvt.rn.f32.s32 	%f21, %r11;
	mul.f32 	%f22, %f21, 0f34000000;
	fma.rn.f32 	%f23, %f20, 0fBD39BF78, 0f3DD80012;
	fma.rn.f32 	%f24, %f23, %f20, 0fBE0778E0;
	fma.rn.f32 	%f25, %f24, %f20, 0f3E146475;
	fma.rn.f32 	%f26, %f25, %f20, 0fBE2A68DD;
	fma.rn.f32 	%f27, %f26, %f20, 0f3E4CAF9E;
	fma.rn.f32 	%f28, %f27, %f20, 0fBE800042;
	fma.rn.f32 	%f29, %f28, %f20, 0f3EAAAAE6;
	fma.rn.f32 	%f30, %f29, %f20, 0fBF000000;
	mul.f32 	%f31, %f20, %f30;
	fma.rn.f32 	%f32, %f31, %f20, %f20;
	fma.rn.f32 	%f39, %f22, 0f3F317218, %f32;
	setp.lt.u32 	%p3, %r4, 2139095040;
	@%p3 bra 	$L__BB2_3;
	setp.gt.s32 	%p4, %r4, -1082130432;
	fma.rn.f32 	%f33, %f3, 0f7F800000, 0f7F800000;
	selp.f32 	%f34, %f33, %f39, %p4;
	setp.eq.f32 	%p5, %f3, 0f00000000;
	selp.f32 	%f39, 0f80000000, %f34, %p5;
$L__BB2_3:
	setp.gt.f32 	%p6, %f2, 0f4B000000;
	add.f32 	%f35, %f39, 0f3F317218;
	selp.f32 	%f36, %f35, %f39, %p6;
	setp.num.f32 	%p7, %f2, %f2;
	copysign.f32 	%f37, %f1, %f36;
	selp.f32 	%f38, %f37, %f36, %p7;
	cvta.to.global.u64 	%rd6, %rd1;
	add.s64 	%rd8, %rd6, %rd4;
	st.global.f32 	[%rd8], %f38;
$L__BB2_4:
	ret;

}
	// .globl	default_function_kernel
.visible .entry default_function_kernel(
	.param .u64 .ptr .align 1 default_function_kernel_param_0,
	.param .u64 .ptr .align 1 default_function_kernel_param_1
)
.maxntid 32
{
	.reg .pred 	%p<2>;
	.reg .b32 	%r<8>;
	.reg .b32 	%f<3>;
	.reg .b64 	%rd<8>;

	ld.param.u64 	%rd1, [default_function_kernel_param_0];
	ld.param.u64 	%rd2, [default_function_kernel_param_1];
	mov.u32 	%r1, %ctaid.x;
	shl.b32 	%r3, %r1, 2;
	mov.u32 	%r2, %tid.x;
	shr.u32 	%r4, %r2, 3;
	or.b32  	%r5, %r3, %r4;
	setp.gt.u32 	%p1, %r5, 8;
	@%p1 bra 	$L__BB3_2;
	cvta.to.global.u64 	%rd3, %rd2;
	cvta.to.global.u64 	%rd4, %rd1;
	shl.b32 	%r6, %r1, 5;
	or.b32  	%r7, %r6, %r2;
	mul.wide.u32 	%rd5, %r7, 4;
	add.s64 	%rd6, %rd3, %rd5;
	ld.global.nc.f32 	%f1, [%rd6];
	abs.f32 	%f2, %f1;
	add.s64 	%rd7, %rd4, %rd5;
	st.global.f32 	[%rd7], %f2;
$L__BB3_2:
	ret;

}
	// .globl	default_function_kernel_2
.visible .entry default_function_kernel_2(
	.param .u64 .ptr .align 1 default_function_kernel_2_param_0,
	.param .u64 .ptr .align 1 default_function_kernel_2_param_1
)
.maxntid 4
{
	.reg .b32 	%r<5>;
	.reg .b32 	%f<3>;
	.reg .b64 	%rd<8>;

	ld.param.u64 	%rd1, [default_function_kernel_2_param_0];
	ld.param.u64 	%rd2, [default_function_kernel_2_param_1];
	cvta.to.global.u64 	%rd3, %rd1;
	cvta.to.global.u64 	%rd4, %rd2;
	mov.u32 	%r1, %ctaid.x;
	shl.b32 	%r2, %r1, 2;
	mov.u32 	%r3, %tid.x;
	or.b32  	%r4, %r2, %r3;
	mul.wide.u32 	%rd5, %r4, 4;
	add.s64 	%rd6, %rd4, %rd5;
	ld.global.nc.f32 	%f1, [%rd6];
	cos.approx.f32 	%f2, %f1;
	add.s64 	%rd7, %rd3, %rd5;
	st.global.f32 	[%rd7], %f2;
	ret;

}


// ===== COMPILED SASS (sm_100) =====

	.target	sm_100

	.elftype	@"ET_EXEC"


//--------------------- .note.nv.tkinfo           --------------------------
	.section	.note.nv.tkinfo,"",@"SHT_NOTE"
	.sectionflags	@"SHF_NOTE_NV_TKINFO"
	.tkinfo
        /*0018*/ 	.word	0x00000002
        /*0030*/ 	.string	""
        /*0030*/ 	.string	"ptxas"
        /*0030*/ 	.string	"Cuda compilation tools, release 13.0, V13.0.88"
        /*0030*/ 	.string	"Build cuda_13.0.r13.0/compiler.36424714_0"
        /*0030*/ 	.string	"-arch sm_100 -m 64 "



//--------------------- .note.nv.cuinfo           --------------------------
	.section	.note.nv.cuinfo,"",@"SHT_NOTE"
	.sectionflags	@"SHF_NOTE_NV_CUINFO"
        /*0018*/ 	.short	0x0002
        /*001a*/ 	.short	0x0064
        /*001c*/ 	.short	0x0082
	.zero		2


//--------------------- .nv.info                  --------------------------
	.section	.nv.info,"",@"SHT_CUDA_INFO"
	.align	4


	//----- nvinfo : EIATTR_REGCOUNT
	.align		4
        /*0000*/ 	.byte	0x04, 0x2f
        /*0002*/ 	.short	(.L_1 - .L_0)
	.align		4
.L_0:
        /*0004*/ 	.word	index@(default_function_kernel_3)
        /*0008*/ 	.word	0x0000000c


	//----- nvinfo : EIATTR_FRAME_SIZE
	.align		4
.L_1:
        /*000c*/ 	.byte	0x04, 0x11
        /*000e*/ 	.short	(.L_3 - .L_2)
	.align		4
.L_2:
        /*0010*/ 	.word	index@(default_function_kernel_3)
        /*0014*/ 	.word	0x00000000


	//----- nvinfo : EIATTR_REGCOUNT
	.align		4
.L_3:
        /*0018*/ 	.byte	0x04, 0x2f
        /*001a*/ 	.short	(.L_5 - .L_4)
	.align		4
.L_4:
        /*001c*/ 	.word	index@(default_function_kernel_1)
        /*0020*/ 	.word	0x0000000c


	//----- nvinfo : EIATTR_FRAME_SIZE
	.align		4
.L_5:
        /*0024*/ 	.byte	0x04, 0x11
        /*0026*/ 	.short	(.L_7 - .L_6)
	.align		4
.L_6:
        /*0028*/ 	.word	index@(default_function_kernel_1)
        /*002c*/ 	.word	0x00000000


	//----- nvinfo : EIATTR_REGCOUNT
	.align		4
.L_7:
        /*0030*/ 	.byte	0x04, 0x2f
        /*0032*/ 	.short	(.L_9 - .L_8)
	.align		4
.L_8:
        /*0034*/ 	.word	index@(default_function_kernel_4)
        /*0038*/ 	.word	0x0000000c


	//----- nvinfo : EIATTR_FRAME_SIZE
	.align		4
.L_9:
        /*003c*/ 	.byte	0x04, 0x11
        /*003e*/ 	.short	(.L_11 - .L_10)
	.align		4
.L_10:
        /*0040*/ 	.word	index@(default_function_kernel_4)
        /*0044*/ 	.word	0x00000000


	//----- nvinfo : EIATTR_REGCOUNT
	.align		4
.L_11:
        /*0048*/ 	.byte	0x04, 0x2f
        /*004a*/ 	.short	(.L_13 - .L_12)
	.align		4
.L_12:
        /*004c*/ 	.word	index@(default_function_kernel)
        /*0050*/ 	.word	0x0000000a


	//----- nvinfo : EIATTR_FRAME_SIZE
	.align		4
.L_13:
        /*0054*/ 	.byte	0x04, 0x11
        /*0056*/ 	.short	(.L_15 - .L_14)
	.align		4
.L_14:
        /*0058*/ 	.word	index@(default_function_kernel)
        /*005c*/ 	.word	0x00000000


	//----- nvinfo : EIATTR_REGCOUNT
	.align		4
.L_15:
        /*0060*/ 	.byte	0x04, 0x2f
        /*0062*/ 	.short	(.L_17 - .L_16)
	.align		4
.L_16:
        /*0064*/ 	.word	index@(default_function_kernel_2)
        /*0068*/ 	.word	0x0000000c


	//----- nvinfo : EIATTR_FRAME_SIZE
	.align		4
.L_17:
        /*006c*/ 	.byte	0x04, 0x11
        /*006e*/ 	.short	(.L_19 - .L_18)
	.align		4
.L_18:
        /*0070*/ 	.word	index@(default_function_kernel_2)
        /*0074*/ 	.word	0x00000000


	//----- nvinfo : EIATTR_MIN_STACK_SIZE
	.align		4
.L_19:
        /*0078*/ 	.byte	0x04, 0x12
        /*007a*/ 	.short	(.L_21 - .L_20)
	.align		4
.L_20:
        /*007c*/ 	.word	index@(default_function_kernel_2)
        /*0080*/ 	.word	0x00000000


	//----- nvinfo : EIATTR_MIN_STACK_SIZE
	.align		4
.L_21:
        /*0084*/ 	.byte	0x04, 0x12
        /*0086*/ 	.short	(.L_23 - .L_22)
	.align		4
.L_22:
        /*0088*/ 	.word	index@(default_function_kernel)
        /*008c*/ 	.word	0x00000000


	//----- nvinfo : EIATTR_MIN_STACK_SIZE
	.align		4
.L_23:
        /*0090*/ 	.byte	0x04, 0x12
        /*0092*/ 	.short	(.L_25 - .L_24)
	.align		4
.L_24:
        /*0094*/ 	.word	index@(default_function_kernel_4)
        /*0098*/ 	.word	0x00000000


	//----- nvinfo : EIATTR_MIN_STACK_SIZE
	.align		4
.L_25:
        /*009c*/ 	.byte	0x04, 0x12
        /*009e*/ 	.short	(.L_27 - .L_26)
	.align		4
.L_26:
        /*00a0*/ 	.word	index@(default_function_kernel_1)
        /*00a4*/ 	.word	0x00000000


	//----- nvinfo : EIATTR_MIN_STACK_SIZE
	.align		4
.L_27:
        /*00a8*/ 	.byte	0x04, 0x12
        /*00aa*/ 	.short	(.L_29 - .L_28)
	.align		4
.L_28:
        /*00ac*/ 	.word	index@(default_function_kernel_3)
        /*00b0*/ 	.word	0x00000000
.L_29:


//--------------------- .nv.compat                --------------------------
	.section	.nv.compat,"",@"SHT_CUDA_COMPAT_INFO"
	.align	4
        /*0000*/ 	.byte	0x02, 0x09, 0x00, 0x00, 0x02, 0x02, 0x01, 0x00, 0x02, 0x05, 0x05, 0x00, 0x03, 0x07, 0x01, 0x01
        /*0010*/ 	.byte	0x02, 0x03, 0x00, 0x00, 0x02, 0x06, 0x01, 0x00, 0x04, 0x0b, 0x08, 0x00, 0x01, 0x00, 0x00, 0x00
        /*0020*/ 	.byte	0x00, 0x00, 0x00, 0x00


//--------------------- .nv.info.default_function_kernel_2 --------------------------
	.section	.nv.info.default_function_kernel_2,"",@"SHT_CUDA_INFO"
	.sectionflags	@""
	.align	4


	//----- nvinfo : EIATTR_CUDA_API_VERSION
	.align		4
        /*0000*/ 	.byte	0x04, 0x37
        /*0002*/ 	.short	(.L_31 - .L_30)
.L_30:
        /*0004*/ 	.word	0x00000082


	//----- nvinfo : EIATTR_KPARAM_INFO
	.align		4
.L_31:
        /*0008*/ 	.byte	0x04, 0x17
        /*000a*/ 	.short	(.L_33 - .L_32)
.L_32:
        /*000c*/ 	.word	0x00000000
        /*0010*/ 	.short	0x0001
        /*0012*/ 	.short	0x0008
        /*0014*/ 	.byte	0x00, 0xf5, 0x21, 0x00


	//----- nvinfo : EIATTR_KPARAM_INFO
	.align		4
.L_33:
        /*0018*/ 	.byte	0x04, 0x17
        /*001a*/ 	.short	(.L_35 - .L_34)
.L_34:
        /*001c*/ 	.word	0x00000000
        /*0020*/ 	.short	0x0000
        /*0022*/ 	.short	0x0000
        /*0024*/ 	.byte	0x00, 0xf5, 0x21, 0x00


	//----- nvinfo : EIATTR_SPARSE_MMA_MASK
	.align		4
.L_35:
        /*0028*/ 	.byte	0x03, 0x50
        /*002a*/ 	.short	0x0000


	//----- nvinfo : EIATTR_MAXREG_COUNT
	.align		4
        /*002c*/ 	.byte	0x03, 0x1b
        /*002e*/ 	.short	0x00ff


	//----- nvinfo : EIATTR_MERCURY_ISA_VERSION
	.align		4
        /*0030*/ 	.byte	0x03, 0x5f
        /*0032*/ 	.short	0x0101


	//----- nvinfo : EIATTR_VRC_CTA_INIT_COUNT
	.align		4
        /*0034*/ 	.byte	0x02, 0x4a
	.zero		1
	.zero		1


	//----- nvinfo : EIATTR_EXIT_INSTR_OFFSETS
	.align		4
        /*0038*/ 	.byte	0x04, 0x1c
        /*003a*/ 	.short	(.L_37 - .L_36)


	//   ....[0]....
.L_36:
        /*003c*/ 	.word	0x000000e0


	//----- nvinfo : EIATTR_MAX_THREADS
	.align		4
.L_37:
        /*0040*/ 	.byte	0x04, 0x05
        /*0042*/ 	.short	(.L_39 - .L_38)
.L_38:
        /*0044*/ 	.word	0x00000004
        /*0048*/ 	.word	0x00000001
        /*004c*/ 	.word	0x00000001


	//----- nvinfo : EIATTR_CBANK_PARAM_SIZE
	.align		4
.L_39:
        /*0050*/ 	.byte	0x03, 0x19
        /*0052*/ 	.short	0x0010


	//----- nvinfo : EIATTR_PARAM_CBANK
	.align		4
        /*0054*/ 	.byte	0x04, 0x0a
        /*0056*/ 	.short	(.L_41 - .L_40)
	.align		4
.L_40:
        /*0058*/ 	.word	index@(.nv.constant0.default_function_kernel_2)
        /*005c*/ 	.short	0x0380
        /*005e*/ 	.short	0x0010


	//----- nvinfo : EIATTR_SW_WAR
	.align		4
.L_41:
        /*0060*/ 	.byte	0x04, 0x36
        /*0062*/ 	.short	(.L_43 - .L_42)
.L_42:
        /*0064*/ 	.word	0x00000008
.L_43:


//--------------------- .nv.info.default_function_kernel --------------------------
	.section	.nv.info.default_function_kernel,"",@"SHT_CUDA_INFO"
	.sectionflags	@""
	.align	4


	//----- nvinfo : EIATTR_CUDA_API_VERSION
	.align		4
        /*0000*/ 	.byte	0x04, 0x37
        /*0002*/ 	.short	(.L_45 - .L_44)
.L_44:
        /*0004*/ 	.word	0x00000082


	//----- nvinfo : EIATTR_KPARAM_INFO
	.align		4
.L_45:
        /*0008*/ 	.byte	0x04, 0x17
        /*000a*/ 	.short	(.L_47 - .L_46)
.L_46:
        /*000c*/ 	.word	0x00000000
        /*0010*/ 	.short	0x0001
        /*0012*/ 	.short	0x0008
        /*0014*/ 	.byte	0x00, 0xf5, 0x21, 0x00


	//----- nvinfo : EIATTR_KPARAM_INFO
	.align		4
.L_47:
        /*0018*/ 	.byte	0x04, 0x17
        /*001a*/ 	.short	(.L_49 - .L_48)
.L_48:
        /*001c*/ 	.word	0x00000000
        /*0020*/ 	.short	0x0000
        /*0022*/ 	.short	0x0000
        /*0024*/ 	.byte	0x00, 0xf5, 0x21, 0x00


	//----- nvinfo : EIATTR_SPARSE_MMA_MASK
	.align		4
.L_49:
        /*0028*/ 	.byte	0x03, 0x50
        /*002a*/ 	.short	0x0000


	//----- nvinfo : EIATTR_MAXREG_COUNT
	.align		4
        /*002c*/ 	.byte	0x03, 0x1b
        /*002e*/ 	.short	0x00ff


	//----- nvinfo : EIATTR_MERCURY_ISA_VERSION
	.align		4
        /*0030*/ 	.byte	0x03, 0x5f
        /*0032*/ 	.short	0x0101


	//----- nvinfo : EIATTR_VRC_CTA_INIT_COUNT
	.align		4
        /*0034*/ 	.byte	0x02, 0x4a
	.zero		1
	.zero		1


	//----- nvinfo : EIATTR_EXIT_INSTR_OFFSETS
	.align		4
        /*0038*/ 	.byte	0x04, 0x1c
        /*003a*/ 	.short	(.L_51 - .L_50)


	//   ....[0]....
.L_50:
        /*003c*/ 	.word	0x00000070


	//   ....[1]....
        /*0040*/ 	.word	0x00000120


	//----- nvinfo : EIATTR_MAX_THREADS
	.align		4
.L_51:
        /*0044*/ 	.byte	0x04, 0x05
        /*0046*/ 	.short	(.L_53 - .L_52)
.L_52:
        /*0048*/ 	.word	0x00000020
        /*004c*/ 	.word	0x00000001
        /*0050*/ 	.word	0x00000001


	//----- nvinfo : EIATTR_CBANK_PARAM_SIZE
	.align		4
.L_53:
        /*0054*/ 	.byte	0x03, 0x19
        /*0056*/ 	.short	0x0010


	//----- nvinfo : EIATTR_PARAM_CBANK
	.align		4
        /*0058*/ 	.byte	0x04, 0x0a
        /*005a*/ 	.short	(.L_55 - .L_54)
	.align		4
.L_54:
        /*005c*/ 	.word	index@(.nv.constant0.default_function_kernel)
        /*0060*/ 	.short	0x0380
        /*0062*/ 	.short	0x0010


	//----- nvinfo : EIATTR_SW_WAR
	.align		4
.L_55:
        /*0064*/ 	.byte	0x04, 0x36
        /*0066*/ 	.short	(.L_57 - .L_56)
.L_56:
        /*0068*/ 	.word	0x00000008
.L_57:


//--------------------- .nv.info.default_function_kernel_4 --------------------------
	.section	.nv.info.default_function_kernel_4,"",@"SHT_CUDA_INFO"
	.sectionflags	@""
	.align	4


	//----- nvinfo : EIATTR_CUDA_API_VERSION
	.align		4
        /*0000*/ 	.byte	0x04, 0x37
        /*0002*/ 	.short	(.L_59 - .L_58)
.L_58:
        /*0004*/ 	.word	0x00000082


	//----- nvinfo : EIATTR_KPARAM_INFO
	.align		4
.L_59:
        /*0008*/ 	.byte	0x04, 0x17
        /*000a*/ 	.short	(.L_61 - .L_60)
.L_60:
        /*000c*/ 	.word	0x00000000
        /*0010*/ 	.short	0x0001
        /*0012*/ 	.short	0x0008
        /*0014*/ 	.byte	0x00, 0xf5, 0x21, 0x00


	//----- nvinfo : EIATTR_KPARAM_INFO
	.align		4
.L_61:
        /*0018*/ 	.byte	0x04, 0x17
        /*001a*/ 	.short	(.L_63 - .L_62)
.L_62:
        /*001c*/ 	.word	0x00000000
        /*0020*/ 	.short	0x0000
        /*0022*/ 	.short	0x0000
        /*0024*/ 	.byte	0x00, 0xf5, 0x21, 0x00


	//----- nvinfo : EIATTR_SPARSE_MMA_MASK
	.align		4
.L_63:
        /*0028*/ 	.byte	0x03, 0x50
        /*002a*/ 	.short	0x0000


	//----- nvinfo : EIATTR_MAXREG_COUNT
	.align		4
        /*002c*/ 	.byte	0x03, 0x1b
        /*002e*/ 	.short	0x00ff


	//----- nvinfo : EIATTR_MERCURY_ISA_VERSION
	.align		4
        /*0030*/ 	.byte	0x03, 0x5f
        /*0032*/ 	.short	0x0101


	//----- nvinfo : EIATTR_VRC_CTA_INIT_COUNT
	.align		4
        /*0034*/ 	.byte	0x02, 0x4a
	.zero		1
	.zero		1


	//----- nvinfo : EIATTR_EXIT_INSTR_OFFSETS
	.align		4
        /*0038*/ 	.byte	0x04, 0x1c
        /*003a*/ 	.short	(.L_65 - .L_64)


	//   ....[0]....
.L_64:
        /*003c*/ 	.word	0x00000070


	//   ....[1]....
        /*0040*/ 	.word	0x000003e0


	//----- nvinfo : EIATTR_MAX_THREADS
	.align		4
.L_65:
        /*0044*/ 	.byte	0x04, 0x05
        /*0046*/ 	.short	(.L_67 - .L_66)
.L_66:
        /*0048*/ 	.word	0x00000020
        /*004c*/ 	.word	0x00000001
        /*0050*/ 	.word	0x00000001


	//----- nvinfo : EIATTR_CBANK_PARAM_SIZE
	.align		4
.L_67:
        /*0054*/ 	.byte	0x03, 0x19
        /*0056*/ 	.short	0x0010


	//----- nvinfo : EIATTR_PARAM_CBANK
	.align		4
        /*0058*/ 	.byte	0x04, 0x0a
        /*005a*/ 	.short	(.L_69 - .L_68)
	.align		4
.L_68:
        /*005c*/ 	.word	index@(.nv.constant0.default_function_kernel_4)
        /*0060*/ 	.short	0x0380
        /*0062*/ 	.short	0x0010


	//----- nvinfo : EIATTR_SW_WAR
	.align		4
.L_69:
        /*0064*/ 	.byte	0x04, 0x36
        /*0066*/ 	.short	(.L_71 - .L_70)
.L_70:
        /*0068*/ 	.word	0x00000008
.L_71:


//--------------------- .nv.info.default_function_kernel_1 --------------------------
	.section	.nv.info.default_function_kernel_1,"",@"SHT_CUDA_INFO"
	.sectionflags	@""
	.align	4


	//----- nvinfo : EIATTR_CUDA_API_VERSION
	.align		4
        /*0000*/ 	.byte	0x04, 0x37
        /*0002*/ 	.short	(.L_73 - .L_72)
.L_72:
        /*0004*/ 	.word	0x00000082


	//----- nvinfo : EIATTR_KPARAM_INFO
	.align		4
.L_73:
        /*0008*/ 	.byte	0x04, 0x17
        /*000a*/ 	.short	(.L_75 - .L_74)
.L_74:
        /*000c*/ 	.word	0x00000000
        /*0010*/ 	.short	0x0001
        /*0012*/ 	.short	0x0008
        /*0014*/ 	.byte	0x00, 0xf5, 0x21, 0x00


	//----- nvinfo : EIATTR_KPARAM_INFO
	.align		4
.L_75:
        /*0018*/ 	.byte	0x04, 0x17
        /*001a*/ 	.short	(.L_77 - .L_76)
.L_76:
        /*001c*/ 	.word	0x00000000
        /*0020*/ 	.short	0x0000
        /*0022*/ 	.short	0x0000
        /*0024*/ 	.byte	0x00, 0xf5, 0x21, 0x00


	//----- nvinfo : EIATTR_SPARSE_MMA_MASK
	.align		4
.L_77:
        /*0028*/ 	.byte	0x03, 0x50
        /*002a*/ 	.short	0x0000


	//----- nvinfo : EIATTR_MAXREG_COUNT
	.align		4
        /*002c*/ 	.byte	0x03, 0x1b
        /*002e*/ 	.short	0x00ff


	//----- nvinfo : EIATTR_MERCURY_ISA_VERSION
	.align		4
        /*0030*/ 	.byte	0x03, 0x5f
        /*0032*/ 	.short	0x0101


	//----- nvinfo : EIATTR_VRC_CTA_INIT_COUNT
	.align		4
        /*0034*/ 	.byte	0x02, 0x4a
	.zero		1
	.zero		1


	//----- nvinfo : EIATTR_EXIT_INSTR_OFFSETS
	.align		4
        /*0038*/ 	.byte	0x04, 0x1c
        /*003a*/ 	.short	(.L_79 - .L_78)


	//   ....[0]....
.L_78:
        /*003c*/ 	.word	0x00000070


	//   ....[1]....
        /*0040*/ 	.word	0x00000370


	//----- nvinfo : EIATTR_MAX_THREADS
	.align		4
.L_79:
        /*0044*/ 	.byte	0x04, 0x05
        /*0046*/ 	.short	(.L_81 - .L_80)
.L_80:
        /*0048*/ 	.word	0x00000040
        /*004c*/ 	.word	0x00000001
        /*0050*/ 	.word	0x00000001


	//----- nvinfo : EIATTR_CBANK_PARAM_SIZE
	.align		4
.L_81:
        /*0054*/ 	.byte	0x03, 0x19
        /*0056*/ 	.short	0x0010


	//----- nvinfo : EIATTR_PARAM_CBANK
	.align		4
        /*0058*/ 	.byte	0x04, 0x0a
        /*005a*/ 	.short	(.L_83 - .L_82)
	.align		4
.L_82:
        /*005c*/ 	.word	index@(.nv.constant0.default_function_kernel_1)
        /*0060*/ 	.short	0x0380
        /*0062*/ 	.short	0x0010


	//----- nvinfo : EIATTR_SW_WAR
	.align		4
.L_83:
        /*0064*/ 	.byte	0x04, 0x36
        /*0066*/ 	.short	(.L_85 - .L_84)
.L_84:
        /*0068*/ 	.word	0x00000008
.L_85:


//--------------------- .nv.info.default_function_kernel_3 --------------------------
	.section	.nv.info.default_function_kernel_3,"",@"SHT_CUDA_INFO"
	.sectionflags	@""
	.align	4


	//----- nvinfo : EIATTR_CUDA_API_VERSION
	.align		4
        /*0000*/ 	.byte	0x04, 0x37
        /*0002*/ 	.short	(.L_87 - .L_86)
.L_86:
        /*0004*/ 	.word	0x00000082


	//----- nvinfo : EIATTR_KPARAM_INFO
	.align		4
.L_87:
        /*0008*/ 	.byte	0x04, 0x17
        /*000a*/ 	.short	(.L_89 - .L_88)
.L_88:
        /*000c*/ 	.word	0x00000000
        /*0010*/ 	.short	0x0001
        /*0012*/ 	.short	0x0008
        /*0014*/ 	.byte	0x00, 0xf5, 0x21, 0x00


	//----- nvinfo : EIATTR_KPARAM_INFO
	.align		4
.L_89:
        /*0018*/ 	.byte	0x04, 0x17
        /*001a*/ 	.short	(.L_91 - .L_90)
.L_90:
        /*001c*/ 	.word	0x00000000
        /*0020*/ 	.short	0x0000
        /*0022*/ 	.short	0x0000
        /*0024*/ 	.byte	0x00, 0xf5, 0x21, 0x00


	//----- nvinfo : EIATTR_SPARSE_MMA_MASK
	.align		4
.L_91:
        /*0028*/ 	.byte	0x03, 0x50
        /*002a*/ 	.short	0x0000


	//----- nvinfo : EIATTR_MAXREG_COUNT
	.align		4
        /*002c*/ 	.byte	0x03, 0x1b
        /*002e*/ 	.short	0x00ff


	//----- nvinfo : EIATTR_MERCURY_ISA_VERSION
	.align		4
        /*0030*/ 	.byte	0x03, 0x5f
        /*0032*/ 	.short	0x0101


	//----- nvinfo : EIATTR_VRC_CTA_INIT_COUNT
	.align		4
        /*0034*/ 	.byte	0x02, 0x4a
	.zero		1
	.zero		1


	//----- nvinfo : EIATTR_EXIT_INSTR_OFFSETS
	.align		4
        /*0038*/ 	.byte	0x04, 0x1c
        /*003a*/ 	.short	(.L_93 - .L_92)


	//   ....[0]....
.L_92:
        /*003c*/ 	.word	0x00000360


	//----- nvinfo : EIATTR_MAX_THREADS
	.align		4
.L_93:
        /*0040*/ 	.byte	0x04, 0x05
        /*0042*/ 	.short	(.L_95 - .L_94)
.L_94:
        /*0044*/ 	.word	0x00000004
        /*0048*/ 	.word	0x00000001
        /*004c*/ 	.word	0x00000001


	//----- nvinfo : EIATTR_CBANK_PARAM_SIZE
	.align		4
.L_95:
        /*0050*/ 	.byte	0x03, 0x19
        /*0052*/ 	.short	0x0010


	//----- nvinfo : EIATTR_PARAM_CBANK
	.align		4
        /*0054*/ 	.byte	0x04, 0x0a
        /*0056*/ 	.short	(.L_97 - .L_96)
	.align		4
.L_96:
        /*0058*/ 	.word	index@(.nv.constant0.default_function_kernel_3)
        /*005c*/ 	.short	0x0380
        /*005e*/ 	.short	0x0010


	//----- nvinfo : EIATTR_SW_WAR
	.align		4
.L_97:
        /*0060*/ 	.byte	0x04, 0x36
        /*0062*/ 	.short	(.L_99 - .L_98)
.L_98:
        /*0064*/ 	.word	0x00000008
.L_99:


//--------------------- .nv.callgraph             --------------------------
	.section	.nv.callgraph,"",@"SHT_CUDA_CALLGRAPH"
	.align	4
	.sectionentsize	8
	.align		4
        /*0000*/ 	.word	0x00000000
	.align		4
        /*0004*/ 	.word	0xffffffff
	.align		4
        /*0008*/ 	.word	0x00000000
	.align		4
        /*000c*/ 	.word	0xfffffffe
	.align		4
        /*0010*/ 	.word	0x00000000
	.align		4
        /*0014*/ 	.word	0xfffffffd
	.align		4
        /*0018*/ 	.word	0x00000000
	.align		4
        /*001c*/ 	.word	0xfffffffc


//--------------------- .text.default_function_kernel_2 --------------------------
	.section	.text.default_function_kernel_2,"ax",@progbits
	.align	128
        .global         default_function_kernel_2
        .type           default_function_kernel_2,@function
        .size           default_function_kernel_2,(.L_x_5 - default_function_kernel_2)
        .other          default_function_kernel_2,@"STO_CUDA_ENTRY STV_DEFAULT"
default_function_kernel_2:
.text.default_function_kernel_2:
[----:B------:R-:W-:Y:S01]  /*0000*/  LDC R1, c[0x0][0x37c] ;  /* 0x0000df00ff017b82 */ /* 0x000fe20000000800 */
[----:B------:R-:W0:Y:S07]  /*0010*/  S2R R7, SR_TID.X ;  /* 0x0000000000077919 */ /* 0x000e2e0000002100 */
[----:B------:R-:W1:Y:S01]  /*0020*/  S2UR UR4, SR_CTAID.X ;  /* 0x00000000000479c3 */ /* 0x000e620000002500 */
[----:B------:R-:W2:Y:S07]  /*0030*/  LDCU.64 UR6, c[0x0][0x358] ;  /* 0x00006b00ff0677ac */ /* 0x000eae0008000a00 */
[----:B------:R-:W3:Y:S08]  /*0040*/  LDC.64 R2, c[0x0][0x388] ;  /* 0x0000e200ff027b82 */ /* 0x000ef00000000a00 */
[----:B------:R-:W4:Y:S01]  /*0050*/  LDC.64 R4, c[0x0][0x380] ;  /* 0x0000e000ff047b82 */ /* 0x000f220000000a00 */
[----:B-1----:R-:W-:-:S06]  /*0060*/  USHF.L.U32 UR4, UR4, 0x2, URZ ;  /* 0x0000000204047899 */ /* 0x002fcc00080006ff */
[----:B0-----:R-:W-:-:S05]  /*0070*/  LOP3.LUT R7, R7, UR4, RZ, 0xfc, !PT ;  /* 0x0000000407077c12 */ /* 0x001fca000f8efcff */
[----:B---3--:R-:W-:-:S06]  /*0080*/  IMAD.WIDE.U32 R2, R7, 0x4, R2 ;  /* 0x0000000407027825 */ /* 0x008fcc00078e0002 */
[----:B--2---:R-:W2:Y:S01]  /*0090*/  LDG.E.CONSTANT R2, desc[UR6][R2.64] ;  /* 0x0000000602027981 */ /* 0x004ea2000c1e9900 */
[----:B----4-:R-:W-:-:S04]  /*00a0*/  IMAD.WIDE.U32 R4, R7, 0x4, R4 ;  /* 0x0000000407047825 */ /* 0x010fc800078e0004 */
[----:B--2---:R-:W-:-:S06]  /*00b0*/  FMUL.RZ R9, R2, 0.15915493667125701904 ;  /* 0x3e22f98302097820 */ /* 0x004fcc000040c000 */
[----:B------:R-:W0:Y:S02]  /*00c0*/  MUFU.COS R9, R9 ;  /* 0x0000000900097308 */ /* 0x000e240000000000 */
[----:B0-----:R-:W-:Y:S01]  /*00d0*/  STG.E desc[UR6][R4.64], R9 ;  /* 0x0000000904007986 */ /* 0x001fe2000c101906 */
[----:B------:R-:W-:Y:S05]  /*00e0*/  EXIT ;  /* 0x000000000000794d */ /* 0x000fea0003800000 */
.L_x_0:
[----:B------:R-:W-:-:S00]  /*00f0*/  BRA `(.L_x_0) ;  /* 0xfffffffc00fc7947 */ /* 0x000fc0000383ffff */
[----:B------:R-:W-:-:S00]  /*0100*/  NOP ;  /* 0x0000000000007918 */ /* 0x000fc00000000000 */
[----:B------:R-:W-:-:S00]  /*0110*/  NOP ;  /* 0x0000000000007918 */ /* 0x000fc00000000000 */
[----:B------:R-:W-:-:S00]  /*0120*/  NOP ;  /* 0x0000000000007918 */ /* 0x000fc00000000000 */
[----:B------:R-:W-:-:S00]  /*0130*/  NOP ;  /* 0x0000000000007918 */ /* 0x000fc00000000000 */
[----:B------:R-:W-:-:S00]  /*0140*/  NOP ;  /* 0x0000000000007918 */ /* 0x000fc00000000000 */
[----:B------:R-:W-:-:S00]  /*0150*/  NOP ;  /* 0x0000000000007918 */ /* 0x000fc00000000000 */
[----:B------:R-:W-:-:S00]  /*0160*/  NOP ;  /* 0x0000000000007918 */ /* 0x000fc00000000000 */
[----:B------:R-:W-:-:S00]  /*0170*/  NOP ;  /* 0x0000000000007918 */ /* 0x000fc00000000000 */
.L_x_5:


//--------------------- .text.default_function_kernel --------------------------
	.section	.text.default_function_kernel,"ax",@progbits
	.align	128
        .global         default_function_kernel
        .type           default_function_kernel,@function
        .size           default_function_kernel,(.L_x_6 - default_function_kernel)
        .other          default_function_kernel,@"STO_CUDA_ENTRY STV_DEFAULT"
default_function_kernel:
.text.default_function_kernel:
[----:B------:R-:W-:Y:S01]  /*0000*/  LDC R1, c[0x0][0x37c] ;  /* 0x0000df00ff017b82 */ /* 0x000fe20000000800 */
[----:B------:R-:W0:Y:S07]  /*0010*/  S2R R7, SR_TID.X ;  /* 0x0000000000077919 */ /* 0x000e2e0000002100 */
[----:B------:R-:W1:Y:S02]  /*0020*/  S2UR UR5, SR_CTAID.X ;  /* 0x00000000000579c3 */ /* 0x000e640000002500 */
[----:B-1----:R-:W-:Y:S01]  /*0030*/  USHF.L.U32 UR4, UR5, 0x2, URZ ;  /* 0x0000000205047899 */ /* 0x002fe200080006ff */
[----:B0-----:R-:W-:-:S05]  /*0040*/  SHF.R.U32.HI R0, RZ, 0x3, R7 ;  /* 0x00000003ff007819 */ /* 0x001fca0000011607 */
[----:B------:R-:W-:-:S04]  /*0050*/  LOP3.LUT R0, R0, UR4, RZ, 0xfc, !PT ;  /* 0x0000000400007c12 */ /* 0x000fc8000f8efcff */
[----:B------:R-:W-:-:S13]  /*0060*/  ISETP.GT.U32.AND P0, PT, R0, 0x8, PT ;  /* 0x000000080000780c */ /* 0x000fda0003f04070 */
[----:B------:R-:W-:Y:S05]  /*0070*/  @P0 EXIT ;  /* 0x000000000000094d */ /* 0x000fea0003800000 */
[----:B------:R-:W0:Y:S01]  /*0080*/  LDC.64 R2, c[0x0][0x388] ;  /* 0x0000e200ff027b82 */ /* 0x000e220000000a00 */
[----:B------:R-:W1:Y:S01]  /*0090*/  LDCU.64 UR6, c[0x0][0x358] ;  /* 0x00006b00ff0677ac */ /* 0x000e620008000a00 */
[----:B------:R-:W-:-:S06]  /*00a0*/  USHF.L.U32 UR4, UR5, 0x5, URZ ;  /* 0x0000000505047899 */ /* 0x000fcc00080006ff */
[----:B------:R-:W2:Y:S01]  /*00b0*/  LDC.64 R4, c[0x0][0x380] ;  /* 0x0000e000ff047b82 */ /* 0x000ea20000000a00 */
[----:B------:R-:W-:-:S05]  /*00c0*/  LOP3.LUT R7, R7, UR4, RZ, 0xfc, !PT ;  /* 0x0000000407077c12 */ /* 0x000fca000f8efcff */
[----:B0-----:R-:W-:-:S06]  /*00d0*/  IMAD.WIDE.U32 R2, R7, 0x4, R2 ;  /* 0x0000000407027825 */ /* 0x001fcc00078e0002 */
[----:B-1----:R-:W3:Y:S01]  /*00e0*/  LDG.E.CONSTANT R2, desc[UR6][R2.64] ;  /* 0x0000000602027981 */ /* 0x002ee2000c1e9900 */
[----:B--2---:R-:W-:-:S04]  /*00f0*/  IMAD.WIDE.U32 R4, R7, 0x4, R4 ;  /* 0x0000000407047825 */ /* 0x004fc800078e0004 */
[----:B---3--:R-:W-:-:S05]  /*0100*/  FADD R7, |R2|, -RZ ;  /* 0x800000ff02077221 */ /* 0x008fca0000000200 */
[----:B------:R-:W-:Y:S01]  /*0110*/  STG.E desc[UR6][R4.64], R7 ;  /* 0x0000000704007986 */ /* 0x000fe2000c101906 */
[----:B------:R-:W-:Y:S05]  /*0120*/  EXIT ;  /* 0x000000000000794d */ /* 0x000fea0003800000 */
.L_x_1:
        /* <DEDUP_REMOVED lines=13> */
.L_x_6:


//--------------------- .text.default_function_kernel_4 --------------------------
	.section	.text.default_function_kernel_4,"ax",@progbits
	.align	128
        .global         default_function_kernel_4
        .type           default_function_kernel_4,@function
        .size           default_function_kernel_4,(.L_x_7 - default_function_kernel_4)
        .other          default_function_kernel_4,@"STO_CUDA_ENTRY STV_DEFAULT"
default_function_kernel_4:
.text.default_function_kernel_4:
        /* <DEDUP_REMOVED lines=11> */
[----:B------:R-:W-:-:S05]  /*00b0*/  LOP3.LUT R5, R5, UR4, RZ, 0xfc, !PT ;  /* 0x0000000405057c12 */ /* 0x000fca000f8efcff */
[----:B0-----:R-:W-:-:S06]  /*00c0*/  IMAD.WIDE.U32 R2, R5, 0x4, R2 ;  /* 0x0000000405027825 */ /* 0x001fcc00078e0002 */
[----:B-1----:R-:W2:Y:S01]  /*00d0*/  LDG.E.CONSTANT R2, desc[UR6][R2.64] ;  /* 0x0000000602027981 */ /* 0x002ea2000c1e9900 */
[----:B------:R-:W-:Y:S02]  /*00e0*/  HFMA2 R8, -RZ, RZ, 1.625, 0 ;  /* 0x3e800000ff087431 */ /* 0x000fe400000001ff */
[----:B--2---:R-:W-:-:S05]  /*00f0*/  FMUL R0, R2, 1.4426950216293334961 ;  /* 0x3fb8aa3b02007820 */ /* 0x004fca0000400000 */
[----:B------:R-:W-:-:S13]  /*0100*/  FSETP.GEU.AND P0, PT, R0, -126, PT ;  /* 0xc2fc00000000780b */ /* 0x000fda0003f0e000 */
[----:B------:R-:W-:-:S04]  /*0110*/  @!P0 FMUL R0, R0, 0.5 ;  /* 0x3f00000000008820 */ /* 0x000fc80000400000 */
[----:B------:R-:W0:Y:S02]  /*0120*/  MUFU.EX2 R4, R0 ;  /* 0x0000000000047308 */ /* 0x000e240000000800 */
[----:B0-----:R-:W-:-:S04]  /*0130*/  @!P0 FMUL R4, R4, R4 ;  /* 0x0000000404048220 */ /* 0x001fc80000400000 */
[C---:B------:R-:W-:Y:S01]  /*0140*/  FFMA R6, R4.reuse, R4, 1 ;  /* 0x3f80000004067423 */ /* 0x040fe20000000004 */
[----:B------:R-:W-:-:S03]  /*0150*/  FSETP.GT.AND P0, PT, R4, 8388608, PT ;  /* 0x4b0000000400780b */ /* 0x000fc60003f04000 */
[----:B------:R-:W0:Y:S02]  /*0160*/  MUFU.RSQ R7, R6 ;  /* 0x0000000600077308 */ /* 0x000e240000001400 */
[----:B0-----:R-:W-:-:S06]  /*0170*/  FFMA R7, R6, R7, 1 ;  /* 0x3f80000006077423 */ /* 0x001fcc0000000007 */
[----:B------:R-:W0:Y:S02]  /*0180*/  MUFU.RCP R7, R7 ;  /* 0x0000000700077308 */ /* 0x000e240000001000 */
[----:B0-----:R-:W-:Y:S01]  /*0190*/  FMUL R9, R4, R7 ;  /* 0x0000000704097220 */ /* 0x001fe20000400000 */
[----:B------:R-:W-:-:S03]  /*01a0*/  MOV R7, 0x3d39bf78 ;  /* 0x3d39bf7800077802 */ /* 0x000fc60000000f00 */
[----:B------:R-:W-:-:S05]  /*01b0*/  FFMA R9, R4, R9, R4 ;  /* 0x0000000904097223 */ /* 0x000fca0000000004 */
[----:B------:R-:W-:-:S04]  /*01c0*/  FSEL R9, R4, R9, P0 ;  /* 0x0000000904097208 */ /* 0x000fc80000000000 */
[C---:B------:R-:W-:Y:S01]  /*01d0*/  ISETP.GE.U32.AND P1, PT, R9.reuse, 0x7f800000, PT ;  /* 0x7f8000000900780c */ /* 0x040fe20003f26070 */
[----:B------:R-:W-:-:S03]  /*01e0*/  FADD.RZ R2, R9, 1 ;  /* 0x3f80000009027421 */ /* 0x000fc6000000c000 */
[----:B------:R-:W-:Y:S02]  /*01f0*/  ISETP.GT.AND P2, PT, R9, -0x40800000, P1 ;  /* 0xbf8000000900780c */ /* 0x000fe40000f44270 */
[----:B------:R-:W-:-:S04]  /*0200*/  IADD3 R2, PT, PT, R2, -0x3f400000, RZ ;  /* 0xc0c0000002027810 */ /* 0x000fc80007ffe0ff */
[----:B------:R-:W-:-:S03]  /*0210*/  LOP3.LUT R2, R2, 0xff800000, RZ, 0xc0, !PT ;  /* 0xff80000002027812 */ /* 0x000fc600078ec0ff */
[----:B------:R-:W-:Y:S02]  /*0220*/  @P1 MOV R6, 0x7f800000 ;  /* 0x7f80000000061802 */ /* 0x000fe40000000f00 */
[----:B------:R-:W-:Y:S02]  /*0230*/  IADD3 R3, PT, PT, -R2, 0x40800000, RZ ;  /* 0x4080000002037810 */ /* 0x000fe40007ffe1ff */
[-C--:B------:R-:W-:Y:S02]  /*0240*/  IADD3 R0, PT, PT, R9, -R2.reuse, RZ ;  /* 0x8000000209007210 */ /* 0x080fe40007ffe0ff */
[----:B------:R-:W-:Y:S01]  /*0250*/  I2FP.F32.S32 R2, R2 ;  /* 0x0000000200027245 */ /* 0x000fe20000201400 */
[----:B------:R-:W-:-:S04]  /*0260*/  FFMA R3, R3, R8, -1 ;  /* 0xbf80000003037423 */ /* 0x000fc80000000008 */
[----:B------:R-:W-:Y:S01]  /*0270*/  FADD R0, R0, R3 ;  /* 0x0000000300007221 */ /* 0x000fe20000000000 */
[----:B------:R-:W-:-:S03]  /*0280*/  FMUL R2, R2, 1.1920928955078125e-07 ;  /* 0x3400000002027820 */ /* 0x000fc60000400000 */
[----:B------:R-:W-:-:S04]  /*0290*/  FFMA R3, R0, -R7, 0.10546888411045074463 ;  /* 0x3dd8001200037423 */ /* 0x000fc80000000807 */
[----:B------:R-:W-:-:S04]  /*02a0*/  FFMA R3, R0, R3, -0.13229703903198242188 ;  /* 0xbe0778e000037423 */ /* 0x000fc80000000003 */
[----:B------:R-:W-:-:S04]  /*02b0*/  FFMA R3, R0, R3, 0.14491446316242218018 ;  /* 0x3e14647500037423 */ /* 0x000fc80000000003 */
[----:B------:R-:W-:-:S04]  /*02c0*/  FFMA R3, R0, R3, -0.16641564667224884033 ;  /* 0xbe2a68dd00037423 */ /* 0x000fc80000000003 */
[----:B------:R-:W-:-:S04]  /*02d0*/  FFMA R3, R0, R3, 0.19988867640495300293 ;  /* 0x3e4caf9e00037423 */ /* 0x000fc80000000003 */
[----:B------:R-:W-:-:S04]  /*02e0*/  FFMA R3, R0, R3, -0.25000196695327758789 ;  /* 0xbe80004200037423 */ /* 0x000fc80000000003 */
[----:B------:R-:W-:-:S04]  /*02f0*/  FFMA R3, R0, R3, 0.33333510160446166992 ;  /* 0x3eaaaae600037423 */ /* 0x000fc80000000003 */
[----:B------:R-:W-:-:S04]  /*0300*/  FFMA R3, R0, R3, -0.5 ;  /* 0xbf00000000037423 */ /* 0x000fc80000000003 */
[----:B------:R-:W-:-:S04]  /*0310*/  FMUL R3, R0, R3 ;  /* 0x0000000300037220 */ /* 0x000fc80000400000 */
[----:B------:R-:W-:-:S04]  /*0320*/  FFMA R3, R0, R3, R0 ;  /* 0x0000000300037223 */ /* 0x000fc80000000000 */
[----:B------:R-:W-:Y:S01]  /*0330*/  FFMA R0, R2, 0.69314718246459960938, R3 ;  /* 0x3f31721802007823 */ /* 0x000fe20000000003 */
[C---:B------:R-:W-:Y:S01]  /*0340*/  @P2 FFMA R0, R9.reuse, R6, +INF ;  /* 0x7f80000009002423 */ /* 0x040fe20000000006 */
[----:B------:R-:W0:Y:S01]  /*0350*/  LDC.64 R2, c[0x0][0x380] ;  /* 0x0000e000ff027b82 */ /* 0x000e220000000a00 */
[----:B------:R-:W-:-:S04]  /*0360*/  @P1 FSETP.NEU.AND P2, PT, R9, RZ, PT ;  /* 0x000000ff0900120b */ /* 0x000fc80003f4d000 */
[----:B------:R-:W-:-:S05]  /*0370*/  @P1 FSEL R0, R0, -RZ, P2 ;  /* 0x800000ff00001208 */ /* 0x000fca0001000000 */
[----:B------:R-:W-:Y:S01]  /*0380*/  @P0 FADD R0, R0, 0.69314718246459960938 ;  /* 0x3f31721800000421 */ /* 0x000fe20000000000 */
[----:B------:R-:W-:-:S04]  /*0390*/  FSETP.NAN.AND P0, PT, R4, R4, PT ;  /* 0x000000040400720b */ /* 0x000fc80003f08000 */
[----:B------:R-:W-:Y:S01]  /*03a0*/  LOP3.LUT R4, R0, 0x80000000, R4, 0xb8, !PT ;  /* 0x8000000000047812 */ /* 0x000fe200078eb804 */
[----:B0-----:R-:W-:-:S03]  /*03b0*/  IMAD.WIDE.U32 R2, R5, 0x4, R2 ;  /* 0x0000000405027825 */ /* 0x001fc600078e0002 */
[----:B------:R-:W-:-:S05]  /*03c0*/  FSEL R5, R4, R0, !P0 ;  /* 0x0000000004057208 */ /* 0x000fca0004000000 */
[----:B------:R-:W-:Y:S01]  /*03d0*/  STG.E desc[UR6][R2.64], R5 ;  /* 0x0000000502007986 */ /* 0x000fe2000c101906 */
[----:B------:R-:W-:Y:S05]  /*03e0*/  EXIT ;  /* 0x000000000000794d */ /* 0x000fea0003800000 */
.L_x_2:
        /* <DEDUP_REMOVED lines=9> */
.L_x_7:


//--------------------- .text.default_function_kernel_1 --------------------------
	.section	.text.default_function_kernel_1,"ax",@progbits
	.align	128
        .global         default_function_kernel_1
        .type           default_function_kernel_1,@function
        .size           default_function_kernel_1,(.L_x_8 - default_function_kernel_1)
        .other          default_function_kernel_1,@"STO_CUDA_ENTRY STV_DEFAULT"
default_function_kernel_1:
.text.default_function_kernel_1:
        /* <DEDUP_REMOVED lines=15> */
[----:B------:R-:W-:Y:S02]  /*00f0*/  HFMA2 R9, -RZ, RZ, 1.75, 0 ;  /* 0x3f000000ff097431 */ /* 0x000fe400000001ff */
[C---:B--2---:R-:W-:Y:S01]  /*0100*/  FADD R4, -|R2|.reuse, 1 ;  /* 0x3f80000002047421 */ /* 0x044fe20000000300 */
[----:B------:R-:W-:-:S05]  /*0110*/  FSETP.GT.AND P0, PT, |R2|, 8.50705917302346158658e+37, PT ;  /* 0x7e8000000200780b */ /* 0x000fca0003f04200 */
[----:B------:R-:W0:Y:S02]  /*0120*/  MUFU.RCP R4, R4 ;  /* 0x0000000400047308 */ /* 0x000e240000001000 */
[----:B0-----:R-:W-:-:S04]  /*0130*/  FADD R5, R4, R4 ;  /* 0x0000000404057221 */ /* 0x001fc80000000000 */
[----:B------:R-:W-:Y:S01]  /*0140*/  FMUL R5, |R2|, R5 ;  /* 0x0000000502057220 */ /* 0x000fe20000400200 */
[----:B------:R-:W-:-:S04]  /*0150*/  LOP3.LUT R2, R9, 0x80000000, R2, 0xb8, !PT ;  /* 0x8000000009027812 */ /* 0x000fc800078eb802 */
[----:B------:R-:W-:-:S04]  /*0160*/  FSEL R6, R5, -2, !P0 ;  /* 0xc000000005067808 */ /* 0x000fc80004000000 */
[C---:B------:R-:W-:Y:S01]  /*0170*/  ISETP.GE.U32.AND P0, PT, R6.reuse, 0x7f800000, PT ;  /* 0x7f8000000600780c */ /* 0x040fe20003f06070 */
[----:B------:R-:W-:-:S03]  /*0180*/  FADD.RZ R5, R6, 1 ;  /* 0x3f80000006057421 */ /* 0x000fc6000000c000 */
[----:B------:R-:W-:Y:S02]  /*0190*/  ISETP.GT.AND P1, PT, R6, -0x40800000, P0 ;  /* 0xbf8000000600780c */ /* 0x000fe40000724270 */
[----:B------:R-:W-:-:S04]  /*01a0*/  IADD3 R5, PT, PT, R5, -0x3f400000, RZ ;  /* 0xc0c0000005057810 */ /* 0x000fc80007ffe0ff */
[----:B------:R-:W-:-:S04]  /*01b0*/  LOP3.LUT R5, R5, 0xff800000, RZ, 0xc0, !PT ;  /* 0xff80000005057812 */ /* 0x000fc800078ec0ff */
[----:B------:R-:W-:Y:S02]  /*01c0*/  IADD3 R7, PT, PT, -R5, 0x40800000, RZ ;  /* 0x4080000005077810 */ /* 0x000fe40007ffe1ff */
[----:B------:R-:W-:-:S03]  /*01d0*/  IADD3 R3, PT, PT, R6, -R5, RZ ;  /* 0x8000000506037210 */ /* 0x000fc60007ffe0ff */
[----:B------:R-:W-:Y:S01]  /*01e0*/  FFMA R4, R7, R8, -1 ;  /* 0xbf80000007047423 */ /* 0x000fe20000000008 */
[----:B------:R-:W-:Y:S02]  /*01f0*/  MOV R8, 0x3d39bf78 ;  /* 0x3d39bf7800087802 */ /* 0x000fe40000000f00 */
[----:B------:R-:W-:Y:S01]  /*0200*/  I2FP.F32.S32 R7, R5 ;  /* 0x0000000500077245 */ /* 0x000fe20000201400 */
[----:B------:R-:W-:-:S04]  /*0210*/  FADD R3, R3, R4 ;  /* 0x0000000403037221 */ /* 0x000fc80000000000 */
[----:B------:R-:W-:Y:S01]  /*0220*/  FFMA R4, R3, -R8, 0.10546888411045074463 ;  /* 0x3dd8001203047423 */ /* 0x000fe20000000808 */
[----:B------:R-:W-:-:S03]  /*0230*/  FMUL R7, R7, 1.1920928955078125e-07 ;  /* 0x3400000007077820 */ /* 0x000fc60000400000 */
[----:B------:R-:W-:-:S04]  /*0240*/  FFMA R4, R3, R4, -0.13229703903198242188 ;  /* 0xbe0778e003047423 */ /* 0x000fc80000000004 */
[----:B------:R-:W-:-:S04]  /*0250*/  FFMA R4, R3, R4, 0.14491446316242218018 ;  /* 0x3e14647503047423 */ /* 0x000fc80000000004 */
[----:B------:R-:W-:-:S04]  /*0260*/  FFMA R4, R3, R4, -0.16641564667224884033 ;  /* 0xbe2a68dd03047423 */ /* 0x000fc80000000004 */
[----:B------:R-:W-:-:S04]  /*0270*/  FFMA R4, R3, R4, 0.19988867640495300293 ;  /* 0x3e4caf9e03047423 */ /* 0x000fc80000000004 */
[----:B------:R-:W-:-:S04]  /*0280*/  FFMA R4, R3, R4, -0.25000196695327758789 ;  /* 0xbe80004203047423 */ /* 0x000fc80000000004 */
[----:B------:R-:W-:-:S04]  /*0290*/  FFMA R4, R3, R4, 0.33333510160446166992 ;  /* 0x3eaaaae603047423 */ /* 0x000fc80000000004 */
[----:B------:R-:W-:-:S04]  /*02a0*/  FFMA R4, R3, R4, -0.5 ;  /* 0xbf00000003047423 */ /* 0x000fc80000000004 */
[C---:B------:R-:W-:Y:S02]  /*02b0*/  FMUL R8, R3.reuse, R4 ;  /* 0x0000000403087220 */ /* 0x040fe40000400000 */
[----:B------:R-:W0:Y:S02]  /*02c0*/  LDC.64 R4, c[0x0][0x380] ;  /* 0x0000e000ff047b82 */ /* 0x000e240000000a00 */
[----:B------:R-:W-:Y:S01]  /*02d0*/  FFMA R8, R3, R8, R3 ;  /* 0x0000000803087223 */ /* 0x000fe20000000003 */
[----:B------:R-:W-:-:S03]  /*02e0*/  @P0 MOV R3, 0x7f800000 ;  /* 0x7f80000000030802 */ /* 0x000fc60000000f00 */
[----:B------:R-:W-:Y:S02]  /*02f0*/  FFMA R7, R7, 0.69314718246459960938, R8 ;  /* 0x3f31721807077823 */ /* 0x000fe40000000008 */
[C---:B------:R-:W-:Y:S01]  /*0300*/  @P1 FFMA R7, R6.reuse, R3, +INF ;  /* 0x7f80000006071423 */ /* 0x040fe20000000003 */
[----:B------:R-:W-:-:S04]  /*0310*/  @P0 FSETP.NEU.AND P1, PT, R6, RZ, PT ;  /* 0x000000ff0600020b */ /* 0x000fc80003f2d000 */
[----:B------:R-:W-:-:S05]  /*0320*/  @P0 FSEL R7, R7, -RZ, P1 ;  /* 0x800000ff07070208 */ /* 0x000fca0000800000 */
[----:B------:R-:W-:-:S04]  /*0330*/  FMUL R7, R2, R7 ;  /* 0x0000000702077220 */ /* 0x000fc80000400000 */
[----:B------:R-:W-:Y:S01]  /*0340*/  FADD R7, |R7|, -RZ ;  /* 0x800000ff07077221 */ /* 0x000fe20000000200 */
[----:B0-----:R-:W-:-:S05]  /*0350*/  IMAD.WIDE.U32 R2, R0, 0x4, R4 ;  /* 0x0000000400027825 */ /* 0x001fca00078e0004 */
[----:B------:R-:W-:Y:S01]  /*0360*/  STG.E desc[UR6][R2.64], R7 ;  /* 0x0000000702007986 */ /* 0x000fe2000c101906 */
[----:B------:R-:W-:Y:S05]  /*0370*/  EXIT ;  /* 0x000000000000794d */ /* 0x000fea0003800000 */
.L_x_3:
        /* <DEDUP_REMOVED lines=16> */
.L_x_8:


//--------------------- .text.default_function_kernel_3 --------------------------
	.section	.text.default_function_kernel_3,"ax",@progbits
	.align	128
        .global         default_function_kernel_3
        .type           default_function_kernel_3,@function
        .size           default_function_kernel_3,(.L_x_9 - default_function_kernel_3)
        .other          default_function_kernel_3,@"STO_CUDA_ENTRY STV_DEFAULT"
default_function_kernel_3:
.text.default_function_kernel_3:
[----:B------:R-:W-:Y:S01]  /*0000*/  LDC R1, c[0x0][0x37c] ;  /* 0x0000df00ff017b82 */ /* 0x000fe20000000800 */
[----:B------:R-:W0:Y:S07]  /*0010*/  S2R R5, SR_TID.X ;  /* 0x0000000000057919 */ /* 0x000e2e0000002100 */
[----:B------:R-:W1:Y:S01]  /*0020*/  S2UR UR4, SR_CTAID.X ;  /* 0x00000000000479c3 */ /* 0x000e620000002500 */
[----:B------:R-:W2:Y:S07]  /*0030*/  LDCU.64 UR6, c[0x0][0x358] ;  /* 0x00006b00ff0677ac */ /* 0x000eae0008000a00 */
[----:B------:R-:W3:Y:S01]  /*0040*/  LDC.64 R2, c[0x0][0x388] ;  /* 0x0000e200ff027b82 */ /* 0x000ee20000000a00 */
[----:B-1----:R-:W-:-:S06]  /*0050*/  USHF.L.U32 UR4, UR4, 0x2, URZ ;  /* 0x0000000204047899 */ /* 0x002fcc00080006ff */
[----:B0-----:R-:W-:-:S05]  /*0060*/  LOP3.LUT R5, R5, UR4, RZ, 0xfc, !PT ;  /* 0x0000000405057c12 */ /* 0x001fca000f8efcff */
[----:B---3--:R-:W-:-:S06]  /*0070*/  IMAD.WIDE.U32 R2, R5, 0x4, R2 ;  /* 0x0000000405027825 */ /* 0x008fcc00078e0002 */
[----:B--2---:R0:W2:Y:S01]  /*0080*/  LDG.E.CONSTANT R2, desc[UR6][R2.64] ;  /* 0x0000000602027981 */ /* 0x0040a2000c1e9900 */
[----:B------:R-:W-:Y:S01]  /*0090*/  MOV R9, 0x3d39bf78 ;  /* 0x3d39bf7800097802 */ /* 0x000fe20000000f00 */
[----:B0-----:R-:W-:Y:S02]  /*00a0*/  HFMA2 R3, -RZ, RZ, 1.625, 0 ;  /* 0x3e800000ff037431 */ /* 0x001fe400000001ff */
[----:B--2---:R-:W-:-:S05]  /*00b0*/  FMUL R0, R2, 1.4426950216293334961 ;  /* 0x3fb8aa3b02007820 */ /* 0x004fca0000400000 */
[----:B------:R-:W-:-:S13]  /*00c0*/  FSETP.GEU.AND P0, PT, R0, -126, PT ;  /* 0xc2fc00000000780b */ /* 0x000fda0003f0e000 */
[----:B------:R-:W-:-:S04]  /*00d0*/  @!P0 FMUL R0, R0, 0.5 ;  /* 0x3f00000000008820 */ /* 0x000fc80000400000 */
[----:B------:R-:W0:Y:S02]  /*00e0*/  MUFU.EX2 R4, R0 ;  /* 0x0000000000047308 */ /* 0x000e240000000800 */
[----:B0-----:R-:W-:-:S04]  /*00f0*/  @!P0 FMUL R4, R4, R4 ;  /* 0x0000000404048220 */ /* 0x001fc80000400000 */
[C---:B------:R-:W-:Y:S01]  /*0100*/  FADD R6, -|R4|.reuse, 1 ;  /* 0x3f80000004067421 */ /* 0x040fe20000000300 */
[----:B------:R-:W-:-:S05]  /*0110*/  FSETP.GT.AND P0, PT, R4, 8.50705917302346158658e+37, PT ;  /* 0x7e8000000400780b */ /* 0x000fca0003f04000 */
[----:B------:R-:W0:Y:S02]  /*0120*/  MUFU.RCP R6, R6 ;  /* 0x0000000600067308 */ /* 0x000e240000001000 */
[----:B0-----:R-:W-:-:S04]  /*0130*/  FADD R7, R6, R6 ;  /* 0x0000000606077221 */ /* 0x001fc80000000000 */
[----:B------:R-:W-:-:S05]  /*0140*/  FMUL R7, R4, R7 ;  /* 0x0000000704077220 */ /* 0x000fca0000400000 */
[----:B------:R-:W-:-:S04]  /*0150*/  FSEL R7, R7, -2, !P0 ;  /* 0xc000000007077808 */ /* 0x000fc80004000000 */
[C---:B------:R-:W-:Y:S01]  /*0160*/  ISETP.GE.U32.AND P0, PT, R7.reuse, 0x7f800000, PT ;  /* 0x7f8000000700780c */ /* 0x040fe20003f06070 */
[----:B------:R-:W-:-:S03]  /*0170*/  FADD.RZ R2, R7, 1 ;  /* 0x3f80000007027421 */ /* 0x000fc6000000c000 */
[----:B------:R-:W-:Y:S02]  /*0180*/  ISETP.GT.AND P1, PT, R7, -0x40800000, P0 ;  /* 0xbf8000000700780c */ /* 0x000fe40000724270 */
[----:B------:R-:W-:-:S04]  /*0190*/  IADD3 R2, PT, PT, R2, -0x3f400000, RZ ;  /* 0xc0c0000002027810 */ /* 0x000fc80007ffe0ff */
[----:B------:R-:W-:-:S04]  /*01a0*/  LOP3.LUT R8, R2, 0xff800000, RZ, 0xc0, !PT ;  /* 0xff80000002087812 */ /* 0x000fc800078ec0ff */
        /* <DEDUP_REMOVED lines=13> */
[C---:B------:R-:W-:Y:S02]  /*0280*/  FFMA R9, R0.reuse, R3, -0.5 ;  /* 0xbf00000000097423 */ /* 0x040fe40000000003 */
[----:B------:R-:W0:Y:S02]  /*0290*/  LDC.64 R2, c[0x0][0x380] ;  /* 0x0000e000ff027b82 */ /* 0x000e240000000a00 */
[----:B------:R-:W-:-:S04]  /*02a0*/  FMUL R9, R0, R9 ;  /* 0x0000000900097220 */ /* 0x000fc80000400000 */
[----:B------:R-:W-:Y:S01]  /*02b0*/  FFMA R9, R0, R9, R0 ;  /* 0x0000000900097223 */ /* 0x000fe20000000000 */
[----:B------:R-:W-:-:S03]  /*02c0*/  @P0 MOV R0, 0x7f800000 ;  /* 0x7f80000000000802 */ /* 0x000fc60000000f00 */
[----:B------:R-:W-:Y:S01]  /*02d0*/  FFMA R8, R8, 0.69314718246459960938, R9 ;  /* 0x3f31721808087823 */ /* 0x000fe20000000009 */
[----:B------:R-:W-:Y:S02]  /*02e0*/  HFMA2 R9, -RZ, RZ, 1.75, 0 ;  /* 0x3f000000ff097431 */ /* 0x000fe400000001ff */
[C---:B------:R-:W-:Y:S01]  /*02f0*/  @P1 FFMA R8, R7.reuse, R0, +INF ;  /* 0x7f80000007081423 */ /* 0x040fe20000000000 */
[----:B------:R-:W-:-:S04]  /*0300*/  @P0 FSETP.NEU.AND P1, PT, R7, RZ, PT ;  /* 0x000000ff0700020b */ /* 0x000fc80003f2d000 */
[----:B------:R-:W-:Y:S02]  /*0310*/  @P0 FSEL R8, R8, -RZ, P1 ;  /* 0x800000ff08080208 */ /* 0x000fe40000800000 */
[----:B------:R-:W-:Y:S01]  /*0320*/  LOP3.LUT R7, R9, 0x80000000, R4, 0xb8, !PT ;  /* 0x8000000009077812 */ /* 0x000fe200078eb804 */
[----:B0-----:R-:W-:-:S04]  /*0330*/  IMAD.WIDE.U32 R2, R5, 0x4, R2 ;  /* 0x0000000405027825 */ /* 0x001fc800078e0002 */
[----:B------:R-:W-:-:S05]  /*0340*/  FMUL R7, R7, R8 ;  /* 0x0000000807077220 */ /* 0x000fca0000400000 */
[----:B------:R-:W-:Y:S01]  /*0350*/  STG.E desc[UR6][R2.64], R7 ;  /* 0x0000000702007986 */ /* 0x000fe2000c101906 */
[----:B------:R-:W-:Y:S05]  /*0360*/  EXIT ;  /* 0x000000000000794d */ /* 0x000fea0003800000 */
.L_x_4:
        /* <DEDUP_REMOVED lines=9> */
.L_x_9:


//--------------------- .nv.shared.reserved.0     --------------------------
	.section	.nv.shared.reserved.0,"aw",@nobits
	.weak		__nv_reservedSMEM_offset_0_alias
	.size		__nv_reservedSMEM_offset_0_alias, 0, 64
	.other		__nv_reservedSMEM_offset_0_alias,@"STO_CUDA_RESERVED_SHARED STV_DEFAULT"
__nv_reservedSMEM_offset_0_alias:
	.zero		0
	.zero		64


//--------------------- .nv.constant0.default_function_kernel_2 --------------------------
	.section	.nv.constant0.default_function_kernel_2,"a",@progbits
	.sectionflags	@""
	.align	4
.nv.constant0.default_function_kernel_2:
	.zero		912


//--------------------- .nv.constant0.default_function_kernel --------------------------
	.section	.nv.constant0.default_function_kernel,"a",@progbits
	.sectionflags	@""
	.align	4
.nv.constant0.default_function_kernel:
	.zero		912


//--------------------- .nv.constant0.default_function_kernel_4 --------------------------
	.section	.nv.constant0.default_function_kernel_4,"a",@progbits
	.sectionflags	@""
	.align	4
.nv.constant0.default_function_kernel_4:
	.zero		912


//--------------------- .nv.constant0.default_function_kernel_1 --------------------------
	.section	.nv.constant0.default_function_kernel_1,"a",@progbits
	.sectionflags	@""
	.align	4
.nv.constant0.default_function_kernel_1:
	.zero		912


//--------------------- .nv.constant0.default_function_kernel_3 --------------------------
	.section	.nv.constant0.default_function_kernel_3,"a",@progbits
	.sectionflags	@""
	.align	4
.nv.constant0.default_function_kernel_3:
	.zero		912


//--------------------- SYMBOLS --------------------------

	.type		.nv.reservedSmem.offset0,@object
	.size		.nv.reservedSmem.offset0,0x4
